//
// Generated by NVIDIA NVVM Compiler
//
// Compiler Build ID: CL-36424714
// Cuda compilation tools, release 13.0, V13.0.88
// Based on NVVM 20.0.0
//

.version 9.0
.target sm_100
.address_size 64

	// .globl	_Z13matmul_kernelPdS_S_

.visible .entry _Z13matmul_kernelPdS_S_(
	.param .u64 .ptr .align 1 _Z13matmul_kernelPdS_S__param_0,
	.param .u64 .ptr .align 1 _Z13matmul_kernelPdS_S__param_1,
	.param .u64 .ptr .align 1 _Z13matmul_kernelPdS_S__param_2
)
{
	.reg .pred 	%p<5>;
	.reg .b32 	%r<18>;
	.reg .b64 	%rd<18>;
	.reg .b64 	%fd<28>;

	ld.param.u64 	%rd5, [_Z13matmul_kernelPdS_S__param_0];
	ld.param.u64 	%rd6, [_Z13matmul_kernelPdS_S__param_1];
	ld.param.u64 	%rd7, [_Z13matmul_kernelPdS_S__param_2];
	mov.u32 	%r8, %ctaid.y;
	mov.u32 	%r9, %ntid.y;
	mov.u32 	%r10, %tid.y;
	mad.lo.s32 	%r1, %r8, %r9, %r10;
	mov.u32 	%r11, %ctaid.x;
	mov.u32 	%r12, %ntid.x;
	mov.u32 	%r13, %tid.x;
	mad.lo.s32 	%r2, %r11, %r12, %r13;
	setp.gt.u32 	%p1, %r1, 999;
	setp.gt.s32 	%p2, %r2, 999;
	or.pred  	%p3, %p1, %p2;
	@%p3 bra 	$L__BB0_4;
	mul.lo.s32 	%r3, %r1, 1000;
	mul.wide.u32 	%rd8, %r3, 8;
	cvta.to.global.u64 	%rd9, %rd5;
	add.s64 	%rd10, %rd8, %rd9;
	add.s64 	%rd17, %rd10, 32;
	cvta.to.global.u64 	%rd11, %rd6;
	add.s64 	%rd2, %rd11, 32000;
	mov.f64 	%fd27, 0d0000000000000000;
	mov.b32 	%r17, 0;
	mov.u32 	%r16, %r2;
$L__BB0_2:
	mul.wide.s32 	%rd12, %r16, 8;
	add.s64 	%rd13, %rd2, %rd12;
	ld.global.f64 	%fd4, [%rd17+-32];
	ld.global.f64 	%fd5, [%rd13+-32000];
	fma.rn.f64 	%fd6, %fd4, %fd5, %fd27;
	ld.global.f64 	%fd7, [%rd17+-24];
	ld.global.f64 	%fd8, [%rd13+-24000];
	fma.rn.f64 	%fd9, %fd7, %fd8, %fd6;
	ld.global.f64 	%fd10, [%rd17+-16];
	ld.global.f64 	%fd11, [%rd13+-16000];
	fma.rn.f64 	%fd12, %fd10, %fd11, %fd9;
	ld.global.f64 	%fd13, [%rd17+-8];
	ld.global.f64 	%fd14, [%rd13+-8000];
	fma.rn.f64 	%fd15, %fd13, %fd14, %fd12;
	ld.global.f64 	%fd16, [%rd17];
	ld.global.f64 	%fd17, [%rd13];
	fma.rn.f64 	%fd18, %fd16, %fd17, %fd15;
	ld.global.f64 	%fd19, [%rd17+8];
	ld.global.f64 	%fd20, [%rd13+8000];
	fma.rn.f64 	%fd21, %fd19, %fd20, %fd18;
	ld.global.f64 	%fd22, [%rd17+16];
	ld.global.f64 	%fd23, [%rd13+16000];
	fma.rn.f64 	%fd24, %fd22, %fd23, %fd21;
	ld.global.f64 	%fd25, [%rd17+24];
	ld.global.f64 	%fd26, [%rd13+24000];
	fma.rn.f64 	%fd27, %fd25, %fd26, %fd24;
	add.s32 	%r17, %r17, 8;
	add.s64 	%rd17, %rd17, 64;
	add.s32 	%r16, %r16, 8000;
	setp.ne.s32 	%p4, %r17, 1000;
	@%p4 bra 	$L__BB0_2;
	add.s32 	%r15, %r3, %r2;
	cvta.to.global.u64 	%rd14, %rd7;
	mul.wide.s32 	%rd15, %r15, 8;
	add.s64 	%rd16, %rd14, %rd15;
	st.global.f64 	[%rd16], %fd27;
$L__BB0_4:
	ret;

}


// ===== COMPILED SASS (sm_100) =====

	.target	sm_100

	.elftype	@"ET_EXEC"


//--------------------- .note.nv.tkinfo           --------------------------
	.section	.note.nv.tkinfo,"",@"SHT_NOTE"
	.sectionflags	@"SHF_NOTE_NV_TKINFO"
	.tkinfo
        /*0018*/ 	.word	0x00000002
        /*0030*/ 	.string	""
        /*0030*/ 	.string	"ptxas"
        /*0030*/ 	.string	"Cuda compilation tools, release 13.0, V13.0.88"
        /*0030*/ 	.string	"Build cuda_13.0.r13.0/compiler.36424714_0"
        /*0030*/ 	.string	"-arch sm_100 -m 64 "



//--------------------- .note.nv.cuinfo           --------------------------
	.section	.note.nv.cuinfo,"",@"SHT_NOTE"
	.sectionflags	@"SHF_NOTE_NV_CUINFO"
        /*0018*/ 	.short	0x0002
        /*001a*/ 	.short	0x0064
        /*001c*/ 	.short	0x0082
	.zero		2


//--------------------- .nv.info                  --------------------------
	.section	.nv.info,"",@"SHT_CUDA_INFO"
	.align	4


	//----- nvinfo : EIATTR_REGCOUNT
	.align		4
        /*0000*/ 	.byte	0x04, 0x2f
        /*0002*/ 	.short	(.L_1 - .L_0)
	.align		4
.L_0:
        /*0004*/ 	.word	index@(_Z13matmul_kernelPdS_S_)
        /*0008*/ 	.word	0x00000020


	//----- nvinfo : EIATTR_FRAME_SIZE
	.align		4
.L_1:
        /*000c*/ 	.byte	0x04, 0x11
        /*000e*/ 	.short	(.L_3 - .L_2)
	.align		4
.L_2:
        /*0010*/ 	.word	index@(_Z13matmul_kernelPdS_S_)
        /*0014*/ 	.word	0x00000000


	//----- nvinfo : EIATTR_MIN_STACK_SIZE
	.align		4
.L_3:
        /*0018*/ 	.byte	0x04, 0x12
        /*001a*/ 	.short	(.L_5 - .L_4)
	.align		4
.L_4:
        /*001c*/ 	.word	index@(_Z13matmul_kernelPdS_S_)
        /*0020*/ 	.word	0x00000000
.L_5:


//--------------------- .nv.compat                --------------------------
	.section	.nv.compat,"",@"SHT_CUDA_COMPAT_INFO"
	.align	4
        /*0000*/ 	.byte	0x02, 0x09, 0x00, 0x00, 0x02, 0x02, 0x01, 0x00, 0x02, 0x05, 0x05, 0x00, 0x03, 0x07, 0x01, 0x01
        /*0010*/ 	.byte	0x02, 0x03, 0x00, 0x00, 0x02, 0x06, 0x01, 0x00, 0x04, 0x0b, 0x08, 0x00, 0x01, 0x00, 0x00, 0x00
        /*0020*/ 	.byte	0x00, 0x00, 0x00, 0x00


//--------------------- .nv.info._Z13matmul_kernelPdS_S_ --------------------------
	.section	.nv.info._Z13matmul_kernelPdS_S_,"",@"SHT_CUDA_INFO"
	.sectionflags	@""
	.align	4


	//----- nvinfo : EIATTR_CUDA_API_VERSION
	.align		4
        /*0000*/ 	.byte	0x04, 0x37
        /*0002*/ 	.short	(.L_7 - .L_6)
.L_6:
        /*0004*/ 	.word	0x00000082


	//----- nvinfo : EIATTR_KPARAM_INFO
	.align		4
.L_7:
        /*0008*/ 	.byte	0x04, 0x17
        /*000a*/ 	.short	(.L_9 - .L_8)
.L_8:
        /*000c*/ 	.word	0x00000000
        /*0010*/ 	.short	0x0002
        /*0012*/ 	.short	0x0010
        /*0014*/ 	.byte	0x00, 0xf5, 0x21, 0x00


	//----- nvinfo : EIATTR_KPARAM_INFO
	.align		4
.L_9:
        /*0018*/ 	.byte	0x04, 0x17
        /*001a*/ 	.short	(.L_11 - .L_10)
.L_10:
        /*001c*/ 	.word	0x00000000
        /*0020*/ 	.short	0x0001
        /*0022*/ 	.short	0x0008
        /*0024*/ 	.byte	0x00, 0xf5, 0x21, 0x00


	//----- nvinfo : EIATTR_KPARAM_INFO
	.align		4
.L_11:
        /*0028*/ 	.byte	0x04, 0x17
        /*002a*/ 	.short	(.L_13 - .L_12)
.L_12:
        /*002c*/ 	.word	0x00000000
        /*0030*/ 	.short	0x0000
        /*0032*/ 	.short	0x0000
        /*0034*/ 	.byte	0x00, 0xf5, 0x21, 0x00


	//----- nvinfo : EIATTR_SPARSE_MMA_MASK
	.align		4
.L_13:
        /*0038*/ 	.byte	0x03, 0x50
        /*003a*/ 	.short	0x0000


	//----- nvinfo : EIATTR_MAXREG_COUNT
	.align		4
        /*003c*/ 	.byte	0x03, 0x1b
        /*003e*/ 	.short	0x00ff


	//----- nvinfo : EIATTR_MERCURY_ISA_VERSION
	.align		4
        /*0040*/ 	.byte	0x03, 0x5f
        /*0042*/ 	.short	0x0101


	//----- nvinfo : EIATTR_VRC_CTA_INIT_COUNT
	.align		4
        /*0044*/ 	.byte	0x02, 0x4a
	.zero		1
	.zero		1


	//----- nvinfo : EIATTR_EXIT_INSTR_OFFSETS
	.align		4
        /*0048*/ 	.byte	0x04, 0x1c
        /*004a*/ 	.short	(.L_15 - .L_14)


	//   ....[0]....
.L_14:
        /*004c*/ 	.word	0x000000b0


	//   ....[1]....
        /*0050*/ 	.word	0x00000a70


	//----- nvinfo : EIATTR_CBANK_PARAM_SIZE
	.align		4
.L_15:
        /*0054*/ 	.byte	0x03, 0x19
        /*0056*/ 	.short	0x0018


	//----- nvinfo : EIATTR_PARAM_CBANK
	.align		4
        /*0058*/ 	.byte	0x04, 0x0a
        /*005a*/ 	.short	(.L_17 - .L_16)
	.align		4
.L_16:
        /*005c*/ 	.word	index@(.nv.constant0._Z13matmul_kernelPdS_S_)
        /*0060*/ 	.short	0x0380
        /*0062*/ 	.short	0x0018


	//----- nvinfo : EIATTR_SW_WAR
	.align		4
.L_17:
        /*0064*/ 	.byte	0x04, 0x36
        /*0066*/ 	.short	(.L_19 - .L_18)
.L_18:
        /*0068*/ 	.word	0x00000008
.L_19:


//--------------------- .nv.callgraph             --------------------------
	.section	.nv.callgraph,"",@"SHT_CUDA_CALLGRAPH"
	.align	4
	.sectionentsize	8
	.align		4
        /*0000*/ 	.word	0x00000000
	.align		4
        /*0004*/ 	.word	0xffffffff
	.align		4
        /*0008*/ 	.word	0x00000000
	.align		4
        /*000c*/ 	.word	0xfffffffe
	.align		4
        /*0010*/ 	.word	0x00000000
	.align		4
        /*0014*/ 	.word	0xfffffffd
	.align		4
        /*0018*/ 	.word	0x00000000
	.align		4
        /*001c*/ 	.word	0xfffffffc


//--------------------- .text._Z13matmul_kernelPdS_S_ --------------------------
	.section	.text._Z13matmul_kernelPdS_S_,"ax",@progbits
	.align	128
        .global         _Z13matmul_kernelPdS_S_
        .type           _Z13matmul_kernelPdS_S_,@function
        .size           _Z13matmul_kernelPdS_S_,(.L_x_2 - _Z13matmul_kernelPdS_S_)
        .other          _Z13matmul_kernelPdS_S_,@"STO_CUDA_ENTRY STV_DEFAULT"
_Z13matmul_kernelPdS_S_:
.text._Z13matmul_kernelPdS_S_:
[----:B------:R-:W-:Y:S01]  /*0000*/  LDC R1, c[0x0][0x37c] ;  /* 0x0000df00ff017b82 */ /* 0x000fe20000000800 */
[----:B------:R-:W0:Y:S07]  /*0010*/  S2R R3, SR_TID.X ;  /* 0x0000000000037919 */ /* 0x000e2e0000002100 */
[----:B------:R-:W1:Y:S01]  /*0020*/  LDC R17, c[0x0][0x364] ;  /* 0x0000d900ff117b82 */ /* 0x000e620000000800 */
[----:B------:R-:W1:Y:S07]  /*0030*/  S2R R2, SR_TID.Y ;  /* 0x0000000000027919 */ /* 0x000e6e0000002200 */
[----:B------:R-:W0:Y:S08]  /*0040*/  S2UR UR5, SR_CTAID.X ;  /* 0x00000000000579c3 */ /* 0x000e300000002500 */
[----:B------:R-:W0:Y:S08]  /*0050*/  LDC R0, c[0x0][0x360] ;  /* 0x0000d800ff007b82 */ /* 0x000e300000000800 */
[----:B------:R-:W1:Y:S01]  /*0060*/  S2UR UR4, SR_CTAID.Y ;  /* 0x00000000000479c3 */ /* 0x000e620000002600 */
[----:B0-----:R-:W-:-:S05]  /*0070*/  IMAD R0, R0, UR5, R3 ;  /* 0x0000000500007c24 */ /* 0x001fca000f8e0203 */
[----:B------:R-:W-:Y:S01]  /*0080*/  ISETP.GT.AND P0, PT, R0, 0x3e7, PT ;  /* 0x000003e70000780c */ /* 0x000fe20003f04270 */
[----:B-1----:R-:W-:-:S05]  /*0090*/  IMAD R17, R17, UR4, R2 ;  /* 0x0000000411117c24 */ /* 0x002fca000f8e0202 */
[----:B------:R-:W-:-:S13]  /*00a0*/  ISETP.GT.U32.OR P0, PT, R17, 0x3e7, P0 ;  /* 0x000003e71100780c */ /* 0x000fda0000704470 */
[----:B------:R-:W-:Y:S05]  /*00b0*/  @P0 EXIT ;  /* 0x000000000000094d */ /* 0x000fea0003800000 */
[----:B------:R-:W0:Y:S01]  /*00c0*/  LDC.64 R2, c[0x0][0x380] ;  /* 0x0000e000ff027b82 */ /* 0x000e220000000a00 */
[----:B------:R-:W1:Y:S01]  /*00d0*/  LDCU.64 UR4, c[0x0][0x388] ;  /* 0x00007100ff0477ac */ /* 0x000e620008000a00 */
[----:B------:R-:W-:Y:S01]  /*00e0*/  IMAD R17, R17, 0x3e8, RZ ;  /* 0x000003e811117824 */ /* 0x000fe200078e02ff */
[----:B------:R-:W-:Y:S02]  /*00f0*/  MOV R19, R0 ;  /* 0x0000000000137202 */ /* 0x000fe40000000f00 */
[----:B------:R-:W-:Y:S01]  /*0100*/  CS2R R26, SRZ ;  /* 0x00000000001a7805 */ /* 0x000fe2000001ff00 */
[----:B------:R-:W2:Y:S01]  /*0110*/  LDCU.64 UR6, c[0x0][0x358] ;  /* 0x00006b00ff0677ac */ /* 0x000ea20008000a00 */
[----:B-1----:R-:W-:-:S04]  /*0120*/  UIADD3 UR4, UP0, UPT, UR4, 0x7d00, URZ ;  /* 0x00007d0004047890 */ /* 0x002fc8000ff1e0ff */
[----:B------:R-:W-:Y:S01]  /*0130*/  UIADD3.X UR5, UPT, UPT, URZ, UR5, URZ, UP0, !UPT ;  /* 0x00000005ff057290 */ /* 0x000fe200087fe4ff */
[----:B0-----:R-:W-:-:S03]  /*0140*/  IMAD.WIDE.U32 R2, R17, 0x8, R2 ;  /* 0x0000000811027825 */ /* 0x001fc600078e0002 */
[----:B------:R-:W-:Y:S01]  /*0150*/  IADD3 R8, P0, PT, R2, 0x20, RZ ;  /* 0x0000002002087810 */ /* 0x000fe20007f1e0ff */
[----:B------:R-:W-:Y:S01]  /*0160*/  IMAD.U32 R2, RZ, RZ, UR4 ;  /* 0x00000004ff027e24 */ /* 0x000fe2000f8e00ff */
[----:B------:R-:W-:Y:S02]  /*0170*/  UMOV UR4, URZ ;  /* 0x000000ff00047c82 */ /* 0x000fe40008000000 */
[----:B------:R-:W-:Y:S02]  /*0180*/  IADD3.X R9, PT, PT, RZ, R3, RZ, P0, !PT ;  /* 0x00000003ff097210 */ /* 0x000fe400007fe4ff */
[----:B--2---:R-:W-:-:S07]  /*0190*/  MOV R3, UR5 ;  /* 0x0000000500037c02 */ /* 0x004fce0008000f00 */
.L_x_0:
[----:B------:R-:W-:Y:S01]  /*01a0*/  IMAD.WIDE R28, R19, 0x8, R2 ;  /* 0x00000008131c7825 */ /* 0x000fe200078e0202 */
[----:B------:R-:W-:-:S03]  /*01b0*/  MOV R5, R9 ;  /* 0x0000000900057202 */ /* 0x000fc60000000f00 */
[----:B------:R-:W-:Y:S01]  /*01c0*/  IMAD.MOV.U32 R4, RZ, RZ, R8 ;  /* 0x000000ffff047224 */ /* 0x000fe200078e0008 */
[----:B------:R-:W2:Y:S04]  /*01d0*/  LDG.E.64 R20, desc[UR6][R28.64+-0x7d00] ;  /* 0xff8300061c147981 */ /* 0x000ea8000c1e1b00 */
[----:B------:R-:W2:Y:S04]  /*01e0*/  LDG.E.64 R6, desc[UR6][R4.64+-0x20] ;  /* 0xffffe00604067981 */ /* 0x000ea8000c1e1b00 */
[----:B------:R-:W3:Y:S04]  /*01f0*/  LDG.E.64 R12, desc[UR6][R4.64+-0x18] ;  /* 0xffffe806040c7981 */ /* 0x000ee8000c1e1b00 */
[----:B------:R-:W3:Y:S04]  /*0200*/  LDG.E.64 R14, desc[UR6][R28.64+-0x5dc0] ;  /* 0xffa240061c0e7981 */ /* 0x000ee8000c1e1b00 */
[----:B------:R-:W4:Y:S04]  /*0210*/  LDG.E.64 R8, desc[UR6][R4.64+-0x10] ;  /* 0xfffff00604087981 */ /* 0x000f28000c1e1b00 */
[----:B------:R-:W4:Y:S04]  /*0220*/  LDG.E.64 R10, desc[UR6][R28.64+-0x3e80] ;  /* 0xffc180061c0a7981 */ /* 0x000f28000c1e1b00 */
[----:B------:R-:W5:Y:S04]  /*0230*/  LDG.E.64 R22, desc[UR6][R4.64] ;  /* 0x0000000604167981 */ /* 0x000f68000c1e1b00 */
[----:B------:R-:W5:Y:S01]  /*0240*/  LDG.E.64 R24, desc[UR6][R28.64] ;  /* 0x000000061c187981 */ /* 0x000f62000c1e1b00 */
[----:B--2---:R-:W-:-:S03]  /*0250*/  DFMA R20, R6, R20, R26 ;  /* 0x000000140614722b */ /* 0x004fc6000000001a */
[----:B------:R-:W2:Y:S04]  /*0260*/  LDG.E.64 R26, desc[UR6][R4.64+-0x8] ;  /* 0xfffff806041a7981 */ /* 0x000ea8000c1e1b00 */
[----:B------:R-:W2:Y:S01]  /*0270*/  LDG.E.64 R6, desc[UR6][R28.64+-0x1f40] ;  /* 0xffe0c0061c067981 */ /* 0x000ea2000c1e1b00 */
[----:B---3--:R-:W-:-:S03]  /*0280*/  DFMA R12, R12, R14, R20 ;  /* 0x0000000e0c0c722b */ /* 0x008fc60000000014 */
[----:B------:R-:W3:Y:S04]  /*0290*/  LDG.E.64 R14, desc[UR6][R28.64+0x5dc0] ;  /* 0x005dc0061c0e7981 */ /* 0x000ee8000c1e1b00 */
[----:B------:R-:W3:Y:S01]  /*02a0*/  LDG.E.64 R20, desc[UR6][R4.64+0x18] ;  /* 0x0000180604147981 */ /* 0x000ee2000c1e1b00 */
[----:B----4-:R-:W-:-:S03]  /*02b0*/  DFMA R12, R8, R10, R12 ;  /* 0x0000000a080c722b */ /* 0x010fc6000000000c */
[----:B------:R-:W4:Y:S04]  /*02c0*/  LDG.E.64 R10, desc[UR6][R4.64+0x8] ;  /* 0x00000806040a7981 */ /* 0x000f28000c1e1b00 */
[----:B------:R-:W4:Y:S01]  /*02d0*/  LDG.E.64 R8, desc[UR6][R28.64+0x1f40] ;  /* 0x001f40061c087981 */ /* 0x000f22000c1e1b00 */
[----:B--2---:R-:W-:-:S03]  /*02e0*/  DFMA R26, R26, R6, R12 ;  /* 0x000000061a1a722b */ /* 0x004fc6000000000c */
[----:B------:R-:W2:Y:S04]  /*02f0*/  LDG.E.64 R6, desc[UR6][R4.64+0x10] ;  /* 0x0000100604067981 */ /* 0x000ea8000c1e1b00 */
[----:B------:R-:W2:Y:S01]  /*0300*/  LDG.E.64 R12, desc[UR6][R28.64+0x3e80] ;  /* 0x003e80061c0c7981 */ /* 0x000ea2000c1e1b00 */
[----:B-----5:R-:W-:Y:S01]  /*0310*/  DFMA R22, R22, R24, R26 ;  /* 0x000000181616722b */ /* 0x020fe2000000001a */
[----:B------:R-:W-:-:S05]  /*0320*/  IADD3 R25, PT, PT, R19, 0x1f40, RZ ;  /* 0x00001f4013197810 */ /* 0x000fca0007ffe0ff */
[----:B------:R-:W-:Y:S02]  /*0330*/  IMAD.WIDE R24, R25, 0x8, R2 ;  /* 0x0000000819187825 */ /* 0x000fe400078e0202 */
[----:B----4-:R-:W-:Y:S01]  /*0340*/  DFMA R22, R10, R8, R22 ;  /* 0x000000080a16722b */ /* 0x010fe20000000016 */
        /* <DEDUP_REMOVED lines=9> */
[----:B-----5:R-:W-:-:S03]  /*03e0*/  DFMA R22, R8, R10, R22 ;  /* 0x0000000a0816722b */ /* 0x020fc60000000016 */
        /* <DEDUP_REMOVED lines=11> */
[----:B--2---:R-:W-:Y:S01]  /*04a0*/  DFMA R26, R6, R12, R14 ;  /* 0x0000000c061a722b */ /* 0x004fe2000000000e */
[----:B------:R-:W-:Y:S02]  /*04b0*/  VIADD R7, R19, 0x3e80 ;  /* 0x00003e8013077836 */ /* 0x000fe40000000000 */
[----:B------:R-:W2:Y:S04]  /*04c0*/  LDG.E.64 R12, desc[UR6][R4.64+0x58] ;  /* 0x00005806040c7981 */ /* 0x000ea8000c1e1b00 */
[----:B------:R-:W2:Y:S01]  /*04d0*/  LDG.E.64 R14, desc[UR6][R24.64+0x5dc0] ;  /* 0x005dc006180e7981 */ /* 0x000ea2000c1e1b00 */
[----:B------:R-:W-:Y:S01]  /*04e0*/  IMAD.WIDE R6, R7, 0x8, R2 ;  /* 0x0000000807067825 */ /* 0x000fe200078e0202 */
[----:B---3--:R-:W-:-:S02]  /*04f0*/  DFMA R26, R20, R22, R26 ;  /* 0x00000016141a722b */ /* 0x008fc4000000001a */
[----:B------:R-:W3:Y:S04]  /*0500*/  LDG.E.64 R20, desc[UR6][R4.64+0x60] ;  /* 0x0000600604147981 */ /* 0x000ee8000c1e1b00 */
[----:B------:R-:W3:Y:S02]  /*0510*/  LDG.E.64 R22, desc[UR6][R6.64+-0x7d00] ;  /* 0xff83000606167981 */ /* 0x000ee4000c1e1b00 */
[----:B-----5:R-:W-:Y:S02]  /*0520*/  DFMA R26, R8, R10, R26 ;  /* 0x0000000a081a722b */ /* 0x020fe4000000001a */
[----:B------:R-:W5:Y:S04]  /*0530*/  LDG.E.64 R24, desc[UR6][R4.64+0x78] ;  /* 0x0000780604187981 */ /* 0x000f68000c1e1b00 */
[----:B------:R-:W4:Y:S04]  /*0540*/  LDG.E.64 R8, desc[UR6][R4.64+0x68] ;  /* 0x0000680604087981 */ /* 0x000f28000c1e1b00 */
[----:B------:R-:W4:Y:S01]  /*0550*/  LDG.E.64 R10, desc[UR6][R6.64+-0x5dc0] ;  /* 0xffa24006060a7981 */ /* 0x000f22000c1e1b00 */
[----:B--2---:R-:W-:-:S03]  /*0560*/  DFMA R26, R12, R14, R26 ;  /* 0x0000000e0c1a722b */ /* 0x004fc6000000001a */
[----:B------:R-:W2:Y:S04]  /*0570*/  LDG.E.64 R12, desc[UR6][R4.64+0x70] ;  /* 0x00007006040c7981 */ /* 0x000ea8000c1e1b00 */
[----:B------:R-:W2:Y:S01]  /*0580*/  LDG.E.64 R14, desc[UR6][R6.64+-0x3e80] ;  /* 0xffc18006060e7981 */ /* 0x000ea2000c1e1b00 */
[----:B---3--:R-:W-:-:S03]  /*0590*/  DFMA R22, R20, R22, R26 ;  /* 0x000000161416722b */ /* 0x008fc6000000001a */
[----:B------:R-:W5:Y:S04]  /*05a0*/  LDG.E.64 R20, desc[UR6][R6.64+-0x1f40] ;  /* 0xffe0c00606147981 */ /* 0x000f68000c1e1b00 */
[----:B------:R-:W3:Y:S01]  /*05b0*/  LDG.E.64 R26, desc[UR6][R6.64+0x5dc0] ;  /* 0x005dc006061a7981 */ /* 0x000ee2000c1e1b00 */
[----:B----4-:R-:W-:-:S03]  /*05c0*/  DFMA R22, R8, R10, R22 ;  /* 0x0000000a0816722b */ /* 0x010fc60000000016 */
[----:B------:R-:W4:Y:S04]  /*05d0*/  LDG.E.64 R8, desc[UR6][R4.64+0x80] ;  /* 0x0000800604087981 */ /* 0x000f28000c1e1b00 */
[----:B------:R-:W4:Y:S01]  /*05e0*/  LDG.E.64 R10, desc[UR6][R6.64] ;  /* 0x00000006060a7981 */ /* 0x000f22000c1e1b00 */
[----:B--2---:R-:W-:-:S03]  /*05f0*/  DFMA R22, R12, R14, R22 ;  /* 0x0000000e0c16722b */ /* 0x004fc60000000016 */
[----:B------:R-:W2:Y:S04]  /*0600*/  LDG.E.64 R12, desc[UR6][R4.64+0x88] ;  /* 0x00008806040c7981 */ /* 0x000ea8000c1e1b00 */
[----:B------:R-:W2:Y:S01]  /*0610*/  LDG.E.64 R14, desc[UR6][R6.64+0x1f40] ;  /* 0x001f4006060e7981 */ /* 0x000ea2000c1e1b00 */
[----:B-----5:R-:W-:-:S03]  /*0620*/  DFMA R24, R24, R20, R22 ;  /* 0x000000141818722b */ /* 0x020fc60000000016 */
[----:B------:R-:W5:Y:S04]  /*0630*/  LDG.E.64 R20, desc[UR6][R4.64+0x90] ;  /* 0x0000900604147981 */ /* 0x000f68000c1e1b00 */
[----:B------:R-:W5:Y:S01]  /*0640*/  LDG.E.64 R22, desc[UR6][R6.64+0x3e80] ;  /* 0x003e800606167981 */ /* 0x000f62000c1e1b00 */
[----:B----4-:R-:W-:Y:S01]  /*0650*/  DFMA R10, R8, R10, R24 ;  /* 0x0000000a080a722b */ /* 0x010fe20000000018 */
[----:B------:R-:W-:Y:S02]  /*0660*/  IADD3 R9, PT, PT, R19, 0x5dc0, RZ ;  /* 0x00005dc013097810 */ /* 0x000fe40007ffe0ff */
[----:B------:R-:W4:Y:S03]  /*0670*/  LDG.E.64 R6, desc[UR6][R4.64+0xb0] ;  /* 0x0000b00604067981 */ /* 0x000f26000c1e1b00 */
[----:B------:R-:W-:-:S05]  /*0680*/  IMAD.WIDE R8, R9, 0x8, R2 ;  /* 0x0000000809087825 */ /* 0x000fca00078e0202 */
[----:B------:R-:W4:Y:S01]  /*0690*/  LDG.E.64 R24, desc[UR6][R8.64+0x5dc0] ;  /* 0x005dc00608187981 */ /* 0x000f22000c1e1b00 */
[----:B--2---:R-:W-:-:S03]  /*06a0*/  DFMA R14, R12, R14, R10 ;  /* 0x0000000e0c0e722b */ /* 0x004fc6000000000a */
[----:B------:R-:W2:Y:S04]  /*06b0*/  LDG.E.64 R10, desc[UR6][R4.64+0xa0] ;  /* 0x0000a006040a7981 */ /* 0x000ea8000c1e1b00 */
[----:B------:R-:W2:Y:S01]  /*06c0*/  LDG.E.64 R12, desc[UR6][R8.64+-0x7d00] ;  /* 0xff830006080c7981 */ /* 0x000ea2000c1e1b00 */
[----:B-----5:R-:W-:-:S03]  /*06d0*/  DFMA R22, R20, R22, R14 ;  /* 0x000000161416722b */ /* 0x020fc6000000000e */
[----:B------:R-:W5:Y:S04]  /*06e0*/  LDG.E.64 R14, desc[UR6][R4.64+0xa8] ;  /* 0x0000a806040e7981 */ /* 0x000f68000c1e1b00 */
[----:B------:R-:W5:Y:S01]  /*06f0*/  LDG.E.64 R20, desc[UR6][R8.64+-0x5dc0] ;  /* 0xffa2400608147981 */ /* 0x000f62000c1e1b00 */
[----:B---3--:R-:W-:-:S03]  /*0700*/  DFMA R26, R28, R26, R22 ;  /* 0x0000001a1c1a722b */ /* 0x008fc60000000016 */
[----:B------:R-:W4:Y:S04]  /*0710*/  LDG.E.64 R22, desc[UR6][R8.64+-0x3e80] ;  /* 0xffc1800608167981 */ /* 0x000f28000c1e1b00 */
[----:B------:R-:W3:Y:S01]  /*0720*/  LDG.E.64 R28, desc[UR6][R4.64+0x118] ;  /* 0x00011806041c7981 */ /* 0x000ee2000c1e1b00 */
[----:B--2---:R-:W-:-:S03]  /*0730*/  DFMA R26, R10, R12, R26 ;  /* 0x0000000c0a1a722b */ /* 0x004fc6000000001a */
[----:B------:R-:W2:Y:S04]  /*0740*/  LDG.E.64 R10, desc[UR6][R4.64+0xb8] ;  /* 0x0000b806040a7981 */ /* 0x000ea8000c1e1b00 */
[----:B------:R-:W2:Y:S01]  /*0750*/  LDG.E.64 R12, desc[UR6][R8.64+-0x1f40] ;  /* 0xffe0c006080c7981 */ /* 0x000ea2000c1e1b00 */
[----:B-----5:R-:W-:-:S03]  /*0760*/  DFMA R26, R14, R20, R26 ;  /* 0x000000140e1a722b */ /* 0x020fc6000000001a */
[----:B------:R-:W5:Y:S04]  /*0770*/  LDG.E.64 R14, desc[UR6][R4.64+0xc0] ;  /* 0x0000c006040e7981 */ /* 0x000f68000c1e1b00 */
[----:B------:R-:W5:Y:S01]  /*0780*/  LDG.E.64 R20, desc[UR6][R8.64] ;  /* 0x0000000608147981 */ /* 0x000f62000c1e1b00 */
[----:B----4-:R-:W-:-:S03]  /*0790*/  DFMA R26, R6, R22, R26 ;  /* 0x00000016061a722b */ /* 0x010fc6000000001a */
[----:B------:R-:W4:Y:S04]  /*07a0*/  LDG.E.64 R6, desc[UR6][R4.64+0xc8] ;  /* 0x0000c80604067981 */ /* 0x000f28000c1e1b00 */
[----:B------:R-:W4:Y:S01]  /*07b0*/  LDG.E.64 R22, desc[UR6][R8.64+0x1f40] ;  /* 0x001f400608167981 */ /* 0x000f22000c1e1b00 */
[----:B--2---:R-:W-:-:S03]  /*07c0*/  DFMA R26, R10, R12, R26 ;  /* 0x0000000c0a1a722b */ /* 0x004fc6000000001a */
[----:B------:R-:W2:Y:S04]  /*07d0*/  LDG.E.64 R10, desc[UR6][R4.64+0xd0] ;  /* 0x0000d006040a7981 */ /* 0x000ea8000c1e1b00 */
[----:B------:R-:W2:Y:S01]  /*07e0*/  LDG.E.64 R12, desc[UR6][R8.64+0x3e80] ;  /* 0x003e8006080c7981 */ /* 0x000ea2000c1e1b00 */
[----:B-----5:R-:W-:Y:S01]  /*07f0*/  DFMA R26, R14, R20, R26 ;  /* 0x000000140e1a722b */ /* 0x020fe2000000001a */
[----:B------:R-:W-:Y:S02]  /*0800*/  IADD3 R21, PT, PT, R19, 0x7d00, RZ ;  /* 0x00007d0013157810 */ /* 0x000fe40007ffe0ff */
[----:B------:R-:W5:Y:S03]  /*0810*/  LDG.E.64 R14, desc[UR6][R4.64+0xd8] ;  /* 0x0000d806040e7981 */ /* 0x000f66000c1e1b00 */
[----:B------:R-:W-:-:S02]  /*0820*/  IMAD.WIDE R20, R21, 0x8, R2 ;  /* 0x0000000815147825 */ /* 0x000fc400078e0202 */
[----:B----4-:R-:W-:Y:S01]  /*0830*/  DFMA R26, R6, R22, R26 ;  /* 0x00000016061a722b */ /* 0x010fe2000000001a */
[----:B------:R-:W4:Y:S04]  /*0840*/  LDG.E.64 R6, desc[UR6][R4.64+0xe0] ;  /* 0x0000e00604067981 */ /* 0x000f28000c1e1b00 */
        /* <DEDUP_REMOVED lines=9> */
[----:B------:R-:W3:Y:S04]  /*08e0*/  LDG.E.64 R6, desc[UR6][R4.64+0xf8] ;  /* 0x0000f80604067981 */ /* 0x000ee8000c1e1b00 */
        /* <DEDUP_REMOVED lines=8> */
[----:B------:R-:W3:Y:S04]  /*0970*/  LDG.E.64 R6, desc[UR6][R4.64+0x110] ;  /* 0x0001100604067981 */ /* 0x000ee8000c1e1b00 */
[----:B------:R-:W3:Y:S01]  /*0980*/  LDG.E.64 R8, desc[UR6][R20.64+0x3e80] ;  /* 0x003e800614087981 */ /* 0x000ee2000c1e1b00 */
[----:B------:R-:W-:-:S04]  /*0990*/  UIADD3 UR4, UPT, UPT, UR4, 0x28, URZ ;  /* 0x0000002804047890 */ /* 0x000fc8000fffe0ff */
[----:B------:R-:W-:Y:S01]  /*09a0*/  UISETP.NE.AND UP0, UPT, UR4, 0x3e8, UPT ;  /* 0x000003e80400788c */ /* 0x000fe2000bf05270 */
[----:B------:R-:W-:Y:S01]  /*09b0*/  IADD3 R19, PT, PT, R19, 0x9c40, RZ ;  /* 0x00009c4013137810 */ /* 0x000fe20007ffe0ff */
[----:B--2---:R-:W-:-:S08]  /*09c0*/  DFMA R10, R12, R10, R24 ;  /* 0x0000000a0c0a722b */ /* 0x004fd00000000018 */
[----:B-----5:R-:W-:-:S08]  /*09d0*/  DFMA R10, R14, R22, R10 ;  /* 0x000000160e0a722b */ /* 0x020fd0000000000a */
[----:B---3--:R-:W-:Y:S01]  /*09e0*/  DFMA R6, R6, R8, R10 ;  /* 0x000000080606722b */ /* 0x008fe2000000000a */
[----:B------:R-:W-:-:S07]  /*09f0*/  IADD3 R8, P0, PT, R4, 0x140, RZ ;  /* 0x0000014004087810 */ /* 0x000fce0007f1e0ff */
[----:B----4-:R-:W-:Y:S01]  /*0a00*/  DFMA R26, R28, R26, R6 ;  /* 0x0000001a1c1a722b */ /* 0x010fe20000000006 */
[----:B------:R-:W-:Y:S01]  /*0a10*/  IMAD.X R9, RZ, RZ, R5, P0 ;  /* 0x000000ffff097224 */ /* 0x000fe200000e0605 */
[----:B------:R-:W-:Y:S09]  /*0a20*/  BRA.U UP0, `(.L_x_0) ;  /* 0xfffffff500dc7547 */ /* 0x000ff2000b83ffff */
[----:B------:R-:W0:Y:S01]  /*0a30*/  LDC.64 R2, c[0x0][0x390] ;  /* 0x0000e400ff027b82 */ /* 0x000e220000000a00 */
[----:B------:R-:W-:-:S05]  /*0a40*/  IADD3 R17, PT, PT, R0, R17, RZ ;  /* 0x0000001100117210 */ /* 0x000fca0007ffe0ff */
[----:B0-----:R-:W-:-:S05]  /*0a50*/  IMAD.WIDE R2, R17, 0x8, R2 ;  /* 0x0000000811027825 */ /* 0x001fca00078e0202 */
[----:B------:R-:W-:Y:S01]  /*0a60*/  STG.E.64 desc[UR6][R2.64], R26 ;  /* 0x0000001a02007986 */ /* 0x000fe2000c101b06 */
[----:B------:R-:W-:Y:S05]  /*0a70*/  EXIT ;  /* 0x000000000000794d */ /* 0x000fea0003800000 */
.L_x_1:
[----:B------:R-:W-:-:S00]  /*0a80*/  BRA `(.L_x_1) ;  /* 0xfffffffc00fc7947 */ /* 0x000fc0000383ffff */
[----:B------:R-:W-:-:S00]  /*0a90*/  NOP ;  /* 0x0000000000007918 */ /* 0x000fc00000000000 */
        /* <DEDUP_REMOVED lines=14> */
.L_x_2:


//--------------------- .nv.shared.reserved.0     --------------------------
	.section	.nv.shared.reserved.0,"aw",@nobits
	.weak		__nv_reservedSMEM_offset_0_alias
	.size		__nv_reservedSMEM_offset_0_alias, 0, 64
	.other		__nv_reservedSMEM_offset_0_alias,@"STO_CUDA_RESERVED_SHARED STV_DEFAULT"
__nv_reservedSMEM_offset_0_alias:
	.zero		0
	.zero		64


//--------------------- .nv.constant0._Z13matmul_kernelPdS_S_ --------------------------
	.section	.nv.constant0._Z13matmul_kernelPdS_S_,"a",@progbits
	.sectionflags	@""
	.align	4
.nv.constant0._Z13matmul_kernelPdS_S_:
	.zero		920


//--------------------- SYMBOLS --------------------------

	.type		.nv.reservedSmem.offset0,@object
	.size		.nv.reservedSmem.offset0,0x4
